	.headerflags	@"EF_CUDA_TEXMODE_UNIFIED EF_CUDA_64BIT_ADDRESS EF_CUDA_ACCELERATORS EF_CUDA_SM90 EF_CUDA_VIRTUAL_SM(EF_CUDA_SM90)"
	.elftype	@"ET_EXEC"


//--------------------- .nv.info                  --------------------------
	.section	.nv.info,"",@"SHT_CUDA_INFO"
	.align	4


	//----- nvinfo : EIATTR_REGCOUNT
	.align		4
        /*0000*/ 	.byte	0x04, 0x2f
        /*0002*/ 	.short	(.L_2 - .L_1)
	.align		4
.L_1:
        /*0004*/ 	.word	index@(triton_per_fused__native_batch_norm_legit_convolution_elu_5)
        /*0008*/ 	.word	0x0000001e


	//----- nvinfo : EIATTR_MIN_STACK_SIZE
	.align		4
.L_2:
        /*000c*/ 	.byte	0x04, 0x12
        /*000e*/ 	.short	(.L_4 - .L_3)
	.align		4
.L_3:
        /*0010*/ 	.word	index@(triton_per_fused__native_batch_norm_legit_convolution_elu_5)
        /*0014*/ 	.word	0x00000000


	//----- nvinfo : EIATTR_FRAME_SIZE
	.align		4
.L_4:
        /*0018*/ 	.byte	0x04, 0x11
        /*001a*/ 	.short	(.L_6 - .L_5)
	.align		4
.L_5:
        /*001c*/ 	.word	index@(triton_per_fused__native_batch_norm_legit_convolution_elu_5)
        /*0020*/ 	.word	0x00000000


	//----- nvinfo : EIATTR_MIN_STACK_SIZE
	.align		4
.L_6:
        /*0024*/ 	.byte	0x04, 0x12
        /*0026*/ 	.short	(.L_8 - .L_7)
	.align		4
.L_7:
        /*0028*/ 	.word	index@(triton_per_fused__native_batch_norm_legit_convolution_elu_5)
        /*002c*/ 	.word	0x00000000
.L_8:


//--------------------- .nv.info.triton_per_fused__native_batch_norm_legit_convolution_elu_5 --------------------------
	.section	.nv.info.triton_per_fused__native_batch_norm_legit_convolution_elu_5,"",@"SHT_CUDA_INFO"
	.sectionflags	@""
	.align	4


	//----- nvinfo : EIATTR_CUDA_API_VERSION
	.align		4
        /*0000*/ 	.byte	0x04, 0x37
        /*0002*/ 	.short	(.L_10 - .L_9)
.L_9:
        /*0004*/ 	.word	0x0000007c


	//----- nvinfo : EIATTR_KPARAM_INFO
	.align		4
.L_10:
        /*0008*/ 	.byte	0x04, 0x17
        /*000a*/ 	.short	(.L_12 - .L_11)
.L_11:
        /*000c*/ 	.word	0x00000000
        /*0010*/ 	.short	0x0006
        /*0012*/ 	.short	0x002c
        /*0014*/ 	.byte	0x00, 0xf0, 0x11, 0x00


	//----- nvinfo : EIATTR_KPARAM_INFO
	.align		4
.L_12:
        /*0018*/ 	.byte	0x04, 0x17
        /*001a*/ 	.short	(.L_14 - .L_13)
.L_13:
        /*001c*/ 	.word	0x00000000
        /*0020*/ 	.short	0x0005
        /*0022*/ 	.short	0x0028
        /*0024*/ 	.byte	0x00, 0xf0, 0x11, 0x00


	//----- nvinfo : EIATTR_KPARAM_INFO
	.align		4
.L_14:
        /*0028*/ 	.byte	0x04, 0x17
        /*002a*/ 	.short	(.L_16 - .L_15)
.L_15:
        /*002c*/ 	.word	0x00000000
        /*0030*/ 	.short	0x0004
        /*0032*/ 	.short	0x0020
        /*0034*/ 	.byte	0x00, 0xf4, 0x21, 0x00


	//----- nvinfo : EIATTR_KPARAM_INFO
	.align		4
.L_16:
        /*0038*/ 	.byte	0x04, 0x17
        /*003a*/ 	.short	(.L_18 - .L_17)
.L_17:
        /*003c*/ 	.word	0x00000000
        /*0040*/ 	.short	0x0003
        /*0042*/ 	.short	0x0018
        /*0044*/ 	.byte	0x00, 0xf4, 0x21, 0x00


	//----- nvinfo : EIATTR_KPARAM_INFO
	.align		4
.L_18:
        /*0048*/ 	.byte	0x04, 0x17
        /*004a*/ 	.short	(.L_20 - .L_19)
.L_19:
        /*004c*/ 	.word	0x00000000
        /*0050*/ 	.short	0x0002
        /*0052*/ 	.short	0x0010
        /*0054*/ 	.byte	0x00, 0xf4, 0x21, 0x00


	//----- nvinfo : EIATTR_KPARAM_INFO
	.align		4
.L_20:
        /*0058*/ 	.byte	0x04, 0x17
        /*005a*/ 	.short	(.L_22 - .L_21)
.L_21:
        /*005c*/ 	.word	0x00000000
        /*0060*/ 	.short	0x0001
        /*0062*/ 	.short	0x0008
        /*0064*/ 	.byte	0x00, 0xf4, 0x21, 0x00


	//----- nvinfo : EIATTR_KPARAM_INFO
	.align		4
.L_22:
        /*0068*/ 	.byte	0x04, 0x17
        /*006a*/ 	.short	(.L_24 - .L_23)
.L_23:
        /*006c*/ 	.word	0x00000000
        /*0070*/ 	.short	0x0000
        /*0072*/ 	.short	0x0000
        /*0074*/ 	.byte	0x00, 0xf4, 0x21, 0x00


	//----- nvinfo : EIATTR_SPARSE_MMA_MASK
	.align		4
.L_24:
        /*0078*/ 	.byte	0x03, 0x50
        /*007a*/ 	.short	0x0000


	//----- nvinfo : EIATTR_MAXREG_COUNT
	.align		4
        /*007c*/ 	.byte	0x03, 0x1b
        /*007e*/ 	.short	0x00ff


	//----- nvinfo : EIATTR_COOP_GROUP_MASK_REGIDS
	.align		4
        /*0080*/ 	.byte	0x04, 0x29
        /*0082*/ 	.short	(.L_26 - .L_25)


	//   ....[0]....
.L_25:
        /*0084*/ 	.word	0xffffffff


	//   ....[1]....
        /*0088*/ 	.word	0xffffffff


	//   ....[2]....
        /*008c*/ 	.word	0xffffffff


	//   ....[3]....
        /*0090*/ 	.word	0xffffffff


	//   ....[4]....
        /*0094*/ 	.word	0xffffffff


	//   ....[5]....
        /*0098*/ 	.word	0xffffffff


	//   ....[6]....
        /*009c*/ 	.word	0xffffffff


	//   ....[7]....
        /*00a0*/ 	.word	0xffffffff


	//   ....[8]....
        /*00a4*/ 	.word	0xffffffff


	//   ....[9]....
        /*00a8*/ 	.word	0xffffffff


	//   ....[10]....
        /*00ac*/ 	.word	0xffffffff


	//   ....[11]....
        /*00b0*/ 	.word	0xffffffff


	//----- nvinfo : EIATTR_COOP_GROUP_INSTR_OFFSETS
	.align		4
.L_26:
        /*00b4*/ 	.byte	0x04, 0x28
        /*00b6*/ 	.short	(.L_28 - .L_27)


	//   ....[0]....
.L_27:
        /*00b8*/ 	.word	0x000001d0


	//   ....[1]....
        /*00bc*/ 	.word	0x000001f0


	//   ....[2]....
        /*00c0*/ 	.word	0x00000210


	//   ....[3]....
        /*00c4*/ 	.word	0x00000230


	//   ....[4]....
        /*00c8*/ 	.word	0x00000250


	//   ....[5]....
        /*00cc*/ 	.word	0x000002f0


	//   ....[6]....
        /*00d0*/ 	.word	0x000003e0


	//   ....[7]....
        /*00d4*/ 	.word	0x00000400


	//   ....[8]....
        /*00d8*/ 	.word	0x00000420


	//   ....[9]....
        /*00dc*/ 	.word	0x00000440


	//   ....[10]....
        /*00e0*/ 	.word	0x00000460


	//   ....[11]....
        /*00e4*/ 	.word	0x000004c0


	//----- nvinfo : EIATTR_EXIT_INSTR_OFFSETS
	.align		4
.L_28:
        /*00e8*/ 	.byte	0x04, 0x1c
        /*00ea*/ 	.short	(.L_30 - .L_29)


	//   ....[0]....
.L_29:
        /*00ec*/ 	.word	0x00000d40


	//   ....[1]....
        /*00f0*/ 	.word	0x00000d60


	//----- nvinfo : EIATTR_REQNTID
	.align		4
.L_30:
        /*00f4*/ 	.byte	0x04, 0x10
        /*00f6*/ 	.short	(.L_32 - .L_31)
.L_31:
        /*00f8*/ 	.word	0x00000040
        /*00fc*/ 	.word	0x00000001
        /*0100*/ 	.word	0x00000001


	//----- nvinfo : EIATTR_CBANK_PARAM_SIZE
	.align		4
.L_32:
        /*0104*/ 	.byte	0x03, 0x19
        /*0106*/ 	.short	0x0030


	//----- nvinfo : EIATTR_PARAM_CBANK
	.align		4
        /*0108*/ 	.byte	0x04, 0x0a
        /*010a*/ 	.short	(.L_34 - .L_33)
	.align		4
.L_33:
        /*010c*/ 	.word	index@(.nv.constant0.triton_per_fused__native_batch_norm_legit_convolution_elu_5)
        /*0110*/ 	.short	0x0210
        /*0112*/ 	.short	0x0030


	//----- nvinfo : EIATTR_SW_WAR
	.align		4
.L_34:
        /*0114*/ 	.byte	0x04, 0x36
        /*0116*/ 	.short	(.L_36 - .L_35)
.L_35:
        /*0118*/ 	.word	0x00000008
.L_36:


//--------------------- .nv.callgraph             --------------------------
	.section	.nv.callgraph,"",@"SHT_CUDA_CALLGRAPH"
	.align	4
	.sectionentsize	8
	.align		4
        /*0000*/ 	.word	0x00000000
	.align		4
        /*0004*/ 	.word	0xffffffff
	.align		4
        /*0008*/ 	.word	0x00000000
	.align		4
        /*000c*/ 	.word	0xfffffffe
	.align		4
        /*0010*/ 	.word	0x00000000
	.align		4
        /*0014*/ 	.word	0xfffffffd
	.align		4
        /*0018*/ 	.word	0x00000000
	.align		4
        /*001c*/ 	.word	0xfffffffc


//--------------------- .nv.constant4             --------------------------
	.section	.nv.constant4,"a",@progbits
	.align	8
	.align		8
.nv.constant4:
        /*0000*/ 	.dword	_$_str


//--------------------- .text.triton_per_fused__native_batch_norm_legit_convolution_elu_5 --------------------------
	.section	.text.triton_per_fused__native_batch_norm_legit_convolution_elu_5,"ax",@progbits
	.sectionflags	@"SHF_BARRIERS=1"
	.align	128
        .global         triton_per_fused__native_batch_norm_legit_convolution_elu_5
        .type           triton_per_fused__native_batch_norm_legit_convolution_elu_5,@function
        .size           triton_per_fused__native_batch_norm_legit_convolution_elu_5,(.L_x_1 - triton_per_fused__native_batch_norm_legit_convolution_elu_5)
        .other          triton_per_fused__native_batch_norm_legit_convolution_elu_5,@"STO_CUDA_ENTRY STV_DEFAULT"
triton_per_fused__native_batch_norm_legit_convolution_elu_5:
.text.triton_per_fused__native_batch_norm_legit_convolution_elu_5:
[----:B------:R-:W0:Y:S02]  /*0000*/  LDC R1, c[0x0][0x28] ;  /* 0x00000a00ff017b82 */ /* 0x000e240000000800 */
[----:B------:R-:W1:Y:S01]  /*0010*/  S2R R19, SR_CTAID.X ;  /* 0x0000000000137919 */ /* 0x000e620000002500 */
[----:B------:R-:W2:Y:S01]  /*0020*/  LDC.64 R12, c[0x0][0x220] ;  /* 0x00008800ff0c7b82 */ /* 0x000ea20000000a00 */
[----:B------:R-:W-:Y:S01]  /*0030*/  ULDC.64 UR6, c[0x0][0x208] ;  /* 0x0000820000067ab9 */ /* 0x000fe20000000a00 */
[----:B------:R-:W3:Y:S06]  /*0040*/  S2R R15, SR_TID.X ;  /* 0x00000000000f7919 */ /* 0x000eec0000002100 */
[----:B------:R-:W4:Y:S01]  /*0050*/  LDC.64 R2, c[0x0][0x210] ;  /* 0x00008400ff027b82 */ /* 0x000f220000000a00 */
[----:B-1----:R-:W-:-:S04]  /*0060*/  SHF.R.S32.HI R0, RZ, 0x1f, R19 ;  /* 0x0000001fff007819 */ /* 0x002fc80000011413 */
[----:B------:R-:W-:Y:S02]  /*0070*/  LEA.HI R4, R0, R19, RZ, 0x8 ;  /* 0x0000001300047211 */ /* 0x000fe400078f40ff */
[----:B---3--:R-:W-:Y:S02]  /*0080*/  SHF.L.U32 R11, R15, 0x2, RZ ;  /* 0x000000020f0b7819 */ /* 0x008fe400000006ff */
[----:B------:R-:W-:Y:S02]  /*0090*/  LOP3.LUT R4, R4, 0xffffff00, RZ, 0xc0, !PT ;  /* 0xffffff0004047812 */ /* 0x000fe400078ec0ff */
[----:B------:R-:W-:Y:S02]  /*00a0*/  LOP3.LUT R0, R11, 0xfc, RZ, 0xc0, !PT ;  /* 0x000000fc0b007812 */ /* 0x000fe400078ec0ff */
[----:B------:R-:W-:Y:S02]  /*00b0*/  IADD3 R5, -R4, R19, RZ ;  /* 0x0000001304057210 */ /* 0x000fe40007ffe1ff */
[----:B------:R-:W-:-:S03]  /*00c0*/  LEA R9, R19, R0, 0x8 ;  /* 0x0000000013097211 */ /* 0x000fc600078e40ff */
[----:B--2---:R-:W-:-:S04]  /*00d0*/  IMAD.WIDE R12, R5, 0x4, R12 ;  /* 0x00000004050c7825 */ /* 0x004fc800078e020c */
[----:B----4-:R-:W-:Y:S02]  /*00e0*/  IMAD.WIDE R2, R9, 0x4, R2 ;  /* 0x0000000409027825 */ /* 0x010fe400078e0202 */
[----:B------:R-:W2:Y:S04]  /*00f0*/  LDG.E.EL R12, desc[UR6][R12.64] ;  /* 0x000000060c0c7981 */ /* 0x000ea8000c2e1900 */
[----:B------:R-:W2:Y:S01]  /*0100*/  LDG.E.128 R4, desc[UR6][R2.64] ;  /* 0x0000000602047981 */ /* 0x000ea2000c1e1d00 */
[----:B------:R-:W1:Y:S01]  /*0110*/  S2UR UR5, SR_CgaCtaId ;  /* 0x00000000000579c3 */ /* 0x000e620000008800 */
[C---:B------:R-:W-:Y:S01]  /*0120*/  LOP3.LUT P1, RZ, R15.reuse, 0x1f, RZ, 0xc0, !PT ;  /* 0x0000001f0fff7812 */ /* 0x040fe2000782c0ff */
[----:B------:R-:W-:Y:S01]  /*0130*/  UMOV UR4, 0x400 ;  /* 0x0000040000047882 */ /* 0x000fe20000000000 */
[----:B------:R-:W-:Y:S01]  /*0140*/  ISETP.GE.AND P2, PT, R15, 0x2, PT ;  /* 0x000000020f00780c */ /* 0x000fe20003f46270 */
[----:B-1----:R-:W-:Y:S01]  /*0150*/  UPRMT UR4, UR5, 0x654, UR4 ;  /* 0x0000065405047896 */ /* 0x002fe20008000004 */
[--C-:B--2---:R-:W-:Y:S01]  /*0160*/  FADD R4, R4, R12.reuse ;  /* 0x0000000c04047221 */ /* 0x104fe20000000000 */
[--C-:B------:R-:W-:Y:S01]  /*0170*/  FADD R5, R5, R12.reuse ;  /* 0x0000000c05057221 */ /* 0x100fe20000000000 */
[----:B------:R-:W-:-:S03]  /*0180*/  FADD R6, R6, R12 ;  /* 0x0000000c06067221 */ /* 0x000fc60000000000 */
[----:B------:R-:W-:Y:S01]  /*0190*/  FADD R17, R4, R5 ;  /* 0x0000000504117221 */ /* 0x000fe20000000000 */
[----:B------:R-:W-:-:S03]  /*01a0*/  FADD R7, R7, R12 ;  /* 0x0000000c07077221 */ /* 0x000fc60000000000 */
[----:B------:R-:W-:-:S04]  /*01b0*/  FADD R0, R6, R17 ;  /* 0x0000001106007221 */ /* 0x000fc80000000000 */
[----:B------:R-:W-:-:S05]  /*01c0*/  FADD R0, R7, R0 ;  /* 0x0000000007007221 */ /* 0x000fca0000000000 */
[----:B------:R-:W1:Y:S02]  /*01d0*/  SHFL.BFLY PT, R17, R0, 0x10, 0x1f ;  /* 0x0e001f0000117f89 */ /* 0x000e6400000e0000 */
[----:B-1----:R-:W-:-:S05]  /*01e0*/  FADD R17, R0, R17 ;  /* 0x0000001100117221 */ /* 0x002fca0000000000 */
[----:B------:R-:W1:Y:S02]  /*01f0*/  SHFL.BFLY PT, R14, R17, 0x8, 0x1f ;  /* 0x0d001f00110e7f89 */ /* 0x000e6400000e0000 */
[----:B-1----:R-:W-:-:S05]  /*0200*/  FADD R14, R17, R14 ;  /* 0x0000000e110e7221 */ /* 0x002fca0000000000 */
[----:B------:R-:W1:Y:S02]  /*0210*/  SHFL.BFLY PT, R13, R14, 0x4, 0x1f ;  /* 0x0c801f000e0d7f89 */ /* 0x000e6400000e0000 */
[----:B-1----:R-:W-:-:S05]  /*0220*/  FADD R13, R14, R13 ;  /* 0x0000000d0e0d7221 */ /* 0x002fca0000000000 */
[----:B------:R-:W1:Y:S02]  /*0230*/  SHFL.BFLY PT, R12, R13, 0x2, 0x1f ;  /* 0x0c401f000d0c7f89 */ /* 0x000e6400000e0000 */
[----:B-1----:R-:W-:-:S05]  /*0240*/  FADD R16, R13, R12 ;  /* 0x0000000c0d107221 */ /* 0x002fca0000000000 */
[----:B------:R-:W1:Y:S01]  /*0250*/  SHFL.BFLY PT, R21, R16, 0x1, 0x1f ;  /* 0x0c201f0010157f89 */ /* 0x000e6200000e0000 */
[----:B------:R-:W-:-:S04]  /*0260*/  SHF.R.U32.HI R12, RZ, 0x3, R15 ;  /* 0x00000003ff0c7819 */ /* 0x000fc8000001160f */
[----:B------:R-:W-:Y:S01]  /*0270*/  LOP3.LUT R12, R12, 0x4, RZ, 0xc0, !PT ;  /* 0x000000040c0c7812 */ /* 0x000fe200078ec0ff */
[----:B-1----:R-:W-:-:S05]  /*0280*/  FADD R21, R16, R21 ;  /* 0x0000001510157221 */ /* 0x002fca0000000000 */
[----:B------:R-:W-:Y:S01]  /*0290*/  @!P1 STS [R12+UR4], R21 ;  /* 0x000000150c009988 */ /* 0x000fe20008000804 */
[----:B------:R-:W-:Y:S06]  /*02a0*/  BAR.SYNC.DEFER_BLOCKING 0x0 ;  /* 0x0000000000007b1d */ /* 0x000fec0000010000 */
[----:B------:R-:W1:Y:S01]  /*02b0*/  @!P2 LDS R8, [R11+UR4] ;  /* 0x000000040b08a984 */ /* 0x000e620008000800 */
[----:B------:R-:W-:-:S04]  /*02c0*/  LOP3.LUT R0, R15, 0x1, RZ, 0xc0, !PT ;  /* 0x000000010f007812 */ /* 0x000fc800078ec0ff */
[----:B------:R-:W-:-:S04]  /*02d0*/  ISETP.NE.U32.AND P0, PT, R0, 0x1, PT ;  /* 0x000000010000780c */ /* 0x000fc80003f05070 */
[----:B------:R-:W-:Y:S01]  /*02e0*/  ISETP.LT.AND P0, PT, R15, 0x2, P0 ;  /* 0x000000020f00780c */ /* 0x000fe20000701270 */
[----:B-1----:R-:W1:Y:S02]  /*02f0*/  SHFL.BFLY PT, R13, R8, 0x1, 0x1f ;  /* 0x0c201f00080d7f89 */ /* 0x002e6400000e0000 */
[----:B-1----:R-:W-:-:S10]  /*0300*/  FADD R18, R8, R13 ;  /* 0x0000000d08127221 */ /* 0x002fd40000000000 */
[----:B------:R-:W-:Y:S01]  /*0310*/  @P0 STS [R11+UR4], R18 ;  /* 0x000000120b000988 */ /* 0x000fe20008000804 */
[----:B------:R-:W-:Y:S06]  /*0320*/  BAR.SYNC.DEFER_BLOCKING 0x0 ;  /* 0x0000000000007b1d */ /* 0x000fec0000010000 */
[----:B------:R-:W1:Y:S02]  /*0330*/  LDS R0, [UR4] ;  /* 0x00000004ff007984 */ /* 0x000e640008000800 */
[----:B-1----:R-:W-:-:S04]  /*0340*/  FADD R0, RZ, R0 ;  /* 0x00000000ff007221 */ /* 0x002fc80000000000 */
[----:B------:R-:W-:-:S04]  /*0350*/  FMUL R0, R0, 0.00390625 ;  /* 0x3b80000000007820 */ /* 0x000fc80000400000 */
[--C-:B------:R-:W-:Y:S01]  /*0360*/  FADD R20, R5, -R0.reuse ;  /* 0x8000000005147221 */ /* 0x100fe20000000000 */
[----:B------:R-:W-:-:S03]  /*0370*/  FADD R8, R4, -R0 ;  /* 0x8000000004087221 */ /* 0x000fc60000000000 */
[----:B------:R-:W-:Y:S01]  /*0380*/  FMUL R13, R20, R20 ;  /* 0x00000014140d7220 */ /* 0x000fe20000400000 */
[----:B------:R-:W-:-:S03]  /*0390*/  FADD R16, R6, -R0 ;  /* 0x8000000006107221 */ /* 0x000fc60000000000 */
[----:B------:R-:W-:Y:S01]  /*03a0*/  FFMA R13, R8, R8, R13 ;  /* 0x00000008080d7223 */ /* 0x000fe2000000000d */
[----:B------:R-:W-:-:S03]  /*03b0*/  FADD R14, R7, -R0 ;  /* 0x80000000070e7221 */ /* 0x000fc60000000000 */
[----:B------:R-:W-:-:S04]  /*03c0*/  FFMA R13, R16, R16, R13 ;  /* 0x00000010100d7223 */ /* 0x000fc8000000000d */
[----:B------:R-:W-:-:S05]  /*03d0*/  FFMA R13, R14, R14, R13 ;  /* 0x0000000e0e0d7223 */ /* 0x000fca000000000d */
        /* <DEDUP_REMOVED lines=8> */
[----:B------:R-:W1:Y:S02]  /*0460*/  SHFL.BFLY PT, R24, R21, 0x1, 0x1f ;  /* 0x0c201f0015187f89 */ /* 0x000e6400000e0000 */
[----:B-1----:R-:W-:Y:S01]  /*0470*/  FADD R23, R21, R24 ;  /* 0x0000001815177221 */ /* 0x002fe20000000000 */
[----:B------:R-:W-:Y:S06]  /*0480*/  BAR.SYNC.DEFER_BLOCKING 0x0 ;  /* 0x0000000000007b1d */ /* 0x000fec0000010000 */
[----:B------:R-:W-:Y:S02]  /*0490*/  @!P1 STS [R12+UR4], R23 ;  /* 0x000000170c009988 */ /* 0x000fe40008000804 */
[----:B------:R-:W-:Y:S06]  /*04a0*/  BAR.SYNC.DEFER_BLOCKING 0x0 ;  /* 0x0000000000007b1d */ /* 0x000fec0000010000 */
[----:B------:R-:W1:Y:S04]  /*04b0*/  @!P2 LDS R10, [R11+UR4] ;  /* 0x000000040b0aa984 */ /* 0x000e680008000800 */
[----:B-1----:R-:W1:Y:S02]  /*04c0*/  SHFL.BFLY PT, R13, R10, 0x1, 0x1f ;  /* 0x0c201f000a0d7f89 */ /* 0x002e6400000e0000 */
[----:B-1----:R-:W-:-:S05]  /*04d0*/  FADD R18, R10, R13 ;  /* 0x0000000d0a127221 */ /* 0x002fca0000000000 */
[----:B------:R-:W-:Y:S01]  /*04e0*/  @P0 STS [R11+UR4], R18 ;  /* 0x000000120b000988 */ /* 0x000fe20008000804 */
[----:B------:R-:W-:Y:S06]  /*04f0*/  BAR.SYNC.DEFER_BLOCKING 0x0 ;  /* 0x0000000000007b1d */ /* 0x000fec0000010000 */
[----:B------:R-:W1:Y:S01]  /*0500*/  LDS R13, [UR4] ;  /* 0x00000004ff0d7984 */ /* 0x000e620008000800 */
[----:B------:R-:W-:Y:S01]  /*0510*/  HFMA2.MMA R22, -RZ, RZ, 0.9375, 0 ;  /* 0x3b800000ff167435 */ /* 0x000fe200000001ff */
[----:B-1----:R-:W-:-:S09]  /*0520*/  FADD R13, RZ, R13 ;  /* 0x0000000dff0d7221 */ /* 0x002fd20000000000 */
[----:B------:R-:W-:-:S04]  /*0530*/  FFMA R13, R13, R22, 9.9999997473787516356e-06 ;  /* 0x3727c5ac0d0d7423 */ /* 0x000fc80000000016 */
[----:B------:R-:W1:Y:S02]  /*0540*/  MUFU.RSQ R21, R13 ;  /* 0x0000000d00157308 */ /* 0x000e640000001400 */
[-C--:B-1----:R-:W-:Y:S01]  /*0550*/  FMUL R8, R8, R21.reuse ;  /* 0x0000001508087220 */ /* 0x082fe20000400000 */
[----:B------:R-:W-:-:S03]  /*0560*/  FMUL R20, R20, R21 ;  /* 0x0000001514147220 */ /* 0x000fc60000400000 */
[----:B------:R-:W-:Y:S01]  /*0570*/  FMUL R12, R8, 1.4426950216293334961 ;  /* 0x3fb8aa3b080c7820 */ /* 0x000fe20000400000 */
[----:B------:R-:W-:-:S05]  /*0580*/  FMUL R17, R20, 1.4426950216293334961 ;  /* 0x3fb8aa3b14117820 */ /* 0x000fca0000400000 */
[----:B------:R-:W1:Y:S01]  /*0590*/  FRND R12, R12 ;  /* 0x0000000c000c7307 */ /* 0x000e620000201000 */
[----:B------:R-:W-:Y:S01]  /*05a0*/  FADD.FTZ R10, |R8|, -RZ ;  /* 0x800000ff080a7221 */ /* 0x000fe20000010200 */
[----:B------:R-:W-:-:S06]  /*05b0*/  FADD.FTZ R18, |R20|, -RZ ;  /* 0x800000ff14127221 */ /* 0x000fcc0000010200 */
[----:B------:R-:W2:Y:S01]  /*05c0*/  FRND R17, R17 ;  /* 0x0000001100117307 */ /* 0x000ea20000201000 */
[----:B------:R-:W-:Y:S02]  /*05d0*/  FSETP.GEU.AND P0, PT, R10, 0.40999999642372131348, PT ;  /* 0x3ed1eb850a00780b */ /* 0x000fe40003f0e000 */
[----:B------:R-:W-:Y:S02]  /*05e0*/  FSETP.GEU.AND P1, PT, R18, 0.40999999642372131348, PT ;  /* 0x3ed1eb851200780b */ /* 0x000fe40003f2e000 */
[----:B-1----:R-:W-:Y:S01]  /*05f0*/  FSEL R11, R12, RZ, P0 ;  /* 0x000000ff0c0b7208 */ /* 0x002fe20000000000 */
[----:B------:R-:W-:Y:S01]  /*0600*/  FMUL R10, R16, R21 ;  /* 0x00000015100a7220 */ /* 0x000fe20000400000 */
[----:B------:R-:W-:-:S03]  /*0610*/  MOV R12, 0x3ab5ebe6 ;  /* 0x3ab5ebe6000c7802 */ /* 0x000fc60000000f00 */
[----:B------:R-:W-:Y:S01]  /*0620*/  FFMA.FTZ R16, -R11, 0.693145751953125, R8 ;  /* 0x3f3172000b107823 */ /* 0x000fe20000010108 */
[----:B--2---:R-:W-:-:S03]  /*0630*/  FSEL R13, R17, RZ, P1 ;  /* 0x000000ff110d7208 */ /* 0x004fc60000800000 */
[C---:B------:R-:W-:Y:S01]  /*0640*/  FFMA.FTZ R17, -R11.reuse, 1.428606765330187045e-06, R16 ;  /* 0x35bfbe8e0b117823 */ /* 0x040fe20000010110 */
[----:B------:R-:W-:Y:S01]  /*0650*/  FSETP.NEU.AND P3, PT, R11, 128, PT ;  /* 0x430000000b00780b */ /* 0x000fe20003f6d000 */
[----:B------:R-:W-:Y:S01]  /*0660*/  FFMA.FTZ R24, -R13, 0.693145751953125, R20 ;  /* 0x3f3172000d187823 */ /* 0x000fe20000010114 */
[----:B------:R-:W-:Y:S01]  /*0670*/  LOP3.LUT P0, RZ, R15, 0x3f, RZ, 0xc0, !PT ;  /* 0x0000003f0fff7812 */ /* 0x000fe2000780c0ff */
[----:B------:R-:W-:Y:S01]  /*0680*/  FMUL R22, R10, 1.4426950216293334961 ;  /* 0x3fb8aa3b0a167820 */ /* 0x000fe20000400000 */
[----:B------:R-:W-:Y:S01]  /*0690*/  FSEL R16, R11, 127, P3 ;  /* 0x42fe00000b107808 */ /* 0x000fe20001800000 */
[----:B------:R-:W-:Y:S01]  /*06a0*/  FFMA.FTZ R15, -R13, 1.428606765330187045e-06, R24 ;  /* 0x35bfbe8e0d0f7823 */ /* 0x000fe20000010118 */
[----:B------:R-:W-:Y:S01]  /*06b0*/  FFMA.FTZ R26, R17, R12, 0.0083824126049876213074 ;  /* 0x3c095663111a7423 */ /* 0x000fe2000001000c */
[----:B------:R-:W-:Y:S01]  /*06c0*/  FMUL R18, R14, R21 ;  /* 0x000000150e127220 */ /* 0x000fe20000400000 */
[----:B------:R-:W-:Y:S01]  /*06d0*/  FSETP.NEU.AND P4, PT, R13, 128, PT ;  /* 0x430000000d00780b */ /* 0x000fe20003f8d000 */
[----:B------:R1:W2:Y:S01]  /*06e0*/  FRND R14, R22 ;  /* 0x00000016000e7307 */ /* 0x0002a20000201000 */
[----:B------:R-:W-:Y:S01]  /*06f0*/  FFMA.FTZ R26, R17, R26, 0.041667830199003219604 ;  /* 0x3d2aabe3111a7423 */ /* 0x000fe2000001001a */
[----:B------:R-:W-:Y:S01]  /*0700*/  FADD.FTZ R23, |R18|, -RZ ;  /* 0x800000ff12177221 */ /* 0x000fe20000010200 */
[----:B------:R-:W-:Y:S01]  /*0710*/  FSEL R13, R13, 127, P4 ;  /* 0x42fe00000d0d7808 */ /* 0x000fe20002000000 */
[----:B-1----:R-:W-:-:S04]  /*0720*/  FFMA.FTZ R22, R15, R12, 0.0083824126049876213074 ;  /* 0x3c0956630f167423 */ /* 0x002fc8000001000c */
[----:B------:R-:W1:Y:S01]  /*0730*/  MUFU.EX2 R16, R16 ;  /* 0x0000001000107308 */ /* 0x000e620000000800 */
[----:B------:R-:W-:Y:S01]  /*0740*/  FFMA.FTZ R26, R17, R26, 0.16666397452354431152 ;  /* 0x3e2aa9f6111a7423 */ /* 0x000fe2000001001a */
[----:B------:R-:W-:Y:S01]  /*0750*/  FFMA.FTZ R24, R15, R22, 0.041667830199003219604 ;  /* 0x3d2aabe30f187423 */ /* 0x000fe20000010016 */
[----:B------:R-:W-:Y:S01]  /*0760*/  FMUL R18, R18, 1.4426950216293334961 ;  /* 0x3fb8aa3b12127820 */ /* 0x000fe20000400000 */
[----:B------:R-:W-:Y:S01]  /*0770*/  FSETP.GEU.AND P5, PT, R23, 0.40999999642372131348, PT ;  /* 0x3ed1eb851700780b */ /* 0x000fe20003fae000 */
[----:B------:R-:W-:Y:S01]  /*0780*/  FADD.FTZ R23, |R10|, -RZ ;  /* 0x800000ff0a177221 */ /* 0x000fe20000010200 */
[----:B------:R-:W-:Y:S02]  /*0790*/  FFMA.FTZ R24, R15, R24, 0.16666397452354431152 ;  /* 0x3e2aa9f60f187423 */ /* 0x000fe40000010018 */
[----:B------:R-:W3:Y:S01]  /*07a0*/  MUFU.EX2 R22, R13 ;  /* 0x0000000d00167308 */ /* 0x000ee20000000800 */
[----:B------:R-:W-:Y:S01]  /*07b0*/  FFMA.FTZ R26, R17, R26, 0.49999994039535522461 ;  /* 0x3efffffe111a7423 */ /* 0x000fe2000001001a */
[----:B------:R-:W-:Y:S01]  /*07c0*/  FFMA.FTZ R24, R15, R24, 0.49999994039535522461 ;  /* 0x3efffffe0f187423 */ /* 0x000fe20000010018 */
[----:B------:R-:W-:-:S02]  /*07d0*/  FSETP.GEU.AND P1, PT, R23, 0.40999999642372131348, PT ;  /* 0x3ed1eb851700780b */ /* 0x000fc40003f2e000 */
[----:B------:R-:W-:-:S03]  /*07e0*/  FMUL R26, R17, R26 ;  /* 0x0000001a111a7220 */ /* 0x000fc60000400000 */
[----:B------:R-:W4:Y:S01]  /*07f0*/  FRND R18, R18 ;  /* 0x0000001200127307 */ /* 0x000f220000201000 */
[----:B------:R-:W-:Y:S01]  /*0800*/  FSEL R23, R11, 127, P3 ;  /* 0x42fe00000b177808 */ /* 0x000fe20001800000 */
[----:B------:R-:W-:Y:S01]  /*0810*/  FMUL R24, R15, R24 ;  /* 0x000000180f187220 */ /* 0x000fe20000400000 */
[----:B------:R-:W-:Y:S01]  /*0820*/  FFMA.FTZ R17, R17, R26, R17 ;  /* 0x0000001a11117223 */ /* 0x000fe20000010011 */
[----:B--2---:R-:W-:Y:S01]  /*0830*/  FSEL R25, R14, RZ, P1 ;  /* 0x000000ff0e197208 */ /* 0x004fe20000800000 */
[----:B-1----:R-:W-:Y:S01]  /*0840*/  FADD R11, R16, -1 ;  /* 0xbf800000100b7421 */ /* 0x002fe20000000000 */
[----:B------:R-:W-:Y:S01]  /*0850*/  FFMA.FTZ R15, R15, R24, R15 ;  /* 0x000000180f0f7223 */ /* 0x000fe2000001000f */
[----:B------:R-:W-:Y:S02]  /*0860*/  FSETP.NEU.AND P2, PT, R8, RZ, PT ;  /* 0x000000ff0800720b */ /* 0x000fe40003f4d000 */
[----:B------:R-:W-:Y:S01]  /*0870*/  FFMA.FTZ R24, R16, R17, R11 ;  /* 0x0000001110187223 */ /* 0x000fe2000001000b */
[----:B---3--:R-:W-:Y:S01]  /*0880*/  FADD R11, R22, -1 ;  /* 0xbf800000160b7421 */ /* 0x008fe20000000000 */
[----:B------:R-:W-:Y:S01]  /*0890*/  FFMA.FTZ R16, -R25, 0.693145751953125, R10 ;  /* 0x3f31720019107823 */ /* 0x000fe2000001010a */
[----:B------:R-:W-:Y:S01]  /*08a0*/  FADD R26, R7, -R0 ;  /* 0x80000000071a7221 */ /* 0x000fe20000000000 */
[----:B------:R-:W-:Y:S01]  /*08b0*/  @!P3 FADD R24, R24, R24 ;  /* 0x000000181818b221 */ /* 0x000fe20000000000 */
[----:B------:R-:W-:Y:S01]  /*08c0*/  FFMA.FTZ R14, R22, R15, R11 ;  /* 0x0000000f160e7223 */ /* 0x000fe2000001000b */
[----:B------:R-:W-:Y:S01]  /*08d0*/  FFMA.FTZ R17, -R25, 1.428606765330187045e-06, R16 ;  /* 0x35bfbe8e19117823 */ /* 0x000fe20000010110 */
[----:B----4-:R-:W-:Y:S01]  /*08e0*/  FSEL R22, R18, RZ, P5 ;  /* 0x000000ff12167208 */ /* 0x010fe20002800000 */
[----:B------:R-:W-:Y:S01]  /*08f0*/  FMUL R11, R26, R21 ;  /* 0x000000151a0b7220 */ /* 0x000fe20000400000 */
[----:B------:R-:W-:Y:S01]  /*0900*/  FSETP.GT.AND P6, PT, R23, 128, PT ;  /* 0x430000001700780b */ /* 0x000fe20003fc4000 */
[----:B------:R-:W-:Y:S01]  /*0910*/  FFMA.FTZ R16, R17, R12, 0.0083824126049876213074 ;  /* 0x3c09566311107423 */ /* 0x000fe2000001000c */
[----:B------:R-:W-:Y:S01]  /*0920*/  FSETP.GEU.AND P1, PT, R23, -25, PT ;  /* 0xc1c800001700780b */ /* 0x000fe20003f2e000 */
[----:B------:R-:W-:Y:S01]  /*0930*/  FFMA.FTZ R15, -R22, 0.693145751953125, R11 ;  /* 0x3f317200160f7823 */ /* 0x000fe2000001010b */
[----:B------:R-:W-:-:S02]  /*0940*/  FSEL R24, R24, +INF , !P6 ;  /* 0x7f80000018187808 */ /* 0x000fc40007000000 */
[----:B------:R-:W-:Y:S01]  /*0950*/  FSETP.NEU.AND P3, PT, R25, 128, PT ;  /* 0x430000001900780b */ /* 0x000fe20003f6d000 */
[----:B------:R-:W-:Y:S01]  /*0960*/  FFMA.FTZ R18, R17, R16, 0.041667830199003219604 ;  /* 0x3d2aabe311127423 */ /* 0x000fe20000010010 */
[----:B------:R-:W-:Y:S01]  /*0970*/  FADD R23, R8, R8 ;  /* 0x0000000808177221 */ /* 0x000fe20000000000 */
[----:B------:R-:W-:Y:S01]  /*0980*/  @P2 FSEL R23, R24, -1, P1 ;  /* 0xbf80000018172808 */ /* 0x000fe20000800000 */
[C---:B------:R-:W-:Y:S01]  /*0990*/  FFMA.FTZ R15, -R22.reuse, 1.428606765330187045e-06, R15 ;  /* 0x35bfbe8e160f7823 */ /* 0x040fe2000001010f */
[----:B------:R-:W-:Y:S02]  /*09a0*/  FSEL R16, R25, 127, P3 ;  /* 0x42fe000019107808 */ /* 0x000fe40001800000 */
[C---:B------:R-:W-:Y:S01]  /*09b0*/  FSETP.NEU.AND P2, PT, R22.reuse, 128, PT ;  /* 0x430000001600780b */ /* 0x040fe20003f4d000 */
[----:B------:R-:W-:Y:S01]  /*09c0*/  FFMA.FTZ R24, R17, R18, 0.16666397452354431152 ;  /* 0x3e2aa9f611187423 */ /* 0x000fe20000010012 */
[----:B------:R-:W-:Y:S01]  /*09d0*/  FFMA.FTZ R26, R15, R12, 0.0083824126049876213074 ;  /* 0x3c0956630f1a7423 */ /* 0x000fe2000001000c */
[----:B------:R-:W1:Y:S01]  /*09e0*/  MUFU.EX2 R18, R16 ;  /* 0x0000001000127308 */ /* 0x000e620000000800 */
[----:B------:R-:W-:-:S02]  /*09f0*/  FSEL R12, R22, 127, P2 ;  /* 0x42fe0000160c7808 */ /* 0x000fc40001000000 */
[----:B------:R-:W-:Y:S01]  /*0a00*/  FSETP.GEU.AND P1, PT, R13, -25, PT ;  /* 0xc1c800000d00780b */ /* 0x000fe20003f2e000 */
[----:B------:R-:W-:Y:S01]  /*0a10*/  FFMA.FTZ R26, R15, R26, 0.041667830199003219604 ;  /* 0x3d2aabe30f1a7423 */ /* 0x000fe2000001001a */
[----:B------:R-:W-:Y:S01]  /*0a20*/  FSETP.GT.AND P6, PT, R13, 128, PT ;  /* 0x430000000d00780b */ /* 0x000fe20003fc4000 */
[----:B------:R-:W-:Y:S02]  /*0a30*/  FFMA.FTZ R24, R17, R24, 0.49999994039535522461 ;  /* 0x3efffffe11187423 */ /* 0x000fe40000010018 */
[----:B------:R-:W2:Y:S01]  /*0a40*/  MUFU.EX2 R13, R12 ;  /* 0x0000000c000d7308 */ /* 0x000ea20000000800 */
[----:B------:R-:W-:Y:S01]  /*0a50*/  @!P4 FADD R14, R14, R14 ;  /* 0x0000000e0e0ec221 */ /* 0x000fe20000000000 */
[----:B------:R-:W-:Y:S01]  /*0a60*/  FFMA.FTZ R26, R15, R26, 0.16666397452354431152 ;  /* 0x3e2aa9f60f1a7423 */ /* 0x000fe2000001001a */
[----:B------:R-:W-:Y:S01]  /*0a70*/  FSETP.NEU.AND P4, PT, R20, RZ, PT ;  /* 0x000000ff1400720b */ /* 0x000fe20003f8d000 */
[----:B------:R-:W-:Y:S02]  /*0a80*/  FMUL R24, R17, R24 ;  /* 0x0000001811187220 */ /* 0x000fe40000400000 */
[----:B------:R-:W-:Y:S01]  /*0a90*/  FFMA.FTZ R26, R15, R26, 0.49999994039535522461 ;  /* 0x3efffffe0f1a7423 */ /* 0x000fe2000001001a */
[----:B-1----:R-:W-:Y:S01]  /*0aa0*/  FADD R25, R18, -1 ;  /* 0xbf80000012197421 */ /* 0x002fe20000000000 */
[----:B------:R-:W-:Y:S01]  /*0ab0*/  FFMA.FTZ R17, R17, R24, R17 ;  /* 0x0000001811117223 */ /* 0x000fe20000010011 */
[----:B------:R-:W-:Y:S01]  /*0ac0*/  FSEL R14, R14, +INF , !P6 ;  /* 0x7f8000000e0e7808 */ /* 0x000fe20007000000 */
[----:B------:R-:W-:-:S02]  /*0ad0*/  FMUL R26, R15, R26 ;  /* 0x0000001a0f1a7220 */ /* 0x000fc40000400000 */
[----:B------:R-:W-:Y:S01]  /*0ae0*/  FFMA.FTZ R18, R18, R17, R25 ;  /* 0x0000001112127223 */ /* 0x000fe20000010019 */
[----:B------:R-:W-:Y:S01]  /*0af0*/  FADD R25, R20, R20 ;  /* 0x0000001414197221 */ /* 0x000fe20000000000 */
[----:B------:R-:W-:Y:S01]  /*0b00*/  FFMA.FTZ R26, R15, R26, R15 ;  /* 0x0000001a0f1a7223 */ /* 0x000fe2000001000f */
[C---:B--2---:R-:W-:Y:S01]  /*0b10*/  FADD R22, R13.reuse, -1 ;  /* 0xbf8000000d167421 */ /* 0x044fe20000000000 */
[C---:B------:R-:W-:Y:S02]  /*0b20*/  FSETP.GEU.AND P5, PT, R16.reuse, -25, PT ;  /* 0xc1c800001000780b */ /* 0x040fe40003fae000 */
[----:B------:R-:W-:Y:S02]  /*0b30*/  FSETP.GT.AND P6, PT, R16, 128, PT ;  /* 0x430000001000780b */ /* 0x000fe40003fc4000 */
[----:B------:R-:W-:Y:S01]  /*0b40*/  @P4 FSEL R25, R14, -1, P1 ;  /* 0xbf8000000e194808 */ /* 0x000fe20000800000 */
[----:B------:R-:W1:Y:S01]  /*0b50*/  LDC.64 R16, c[0x0][0x230] ;  /* 0x00008c00ff107b82 */ /* 0x000e620000000a00 */
[----:B------:R-:W-:Y:S01]  /*0b60*/  FSETP.NEU.AND P1, PT, R10, RZ, PT ;  /* 0x000000ff0a00720b */ /* 0x000fe20003f2d000 */
[----:B------:R-:W-:Y:S01]  /*0b70*/  FFMA.FTZ R22, R13, R26, R22 ;  /* 0x0000001a0d167223 */ /* 0x000fe20000010016 */
[----:B------:R2:W-:Y:S05]  /*0b80*/  STG.E.128 desc[UR6][R2.64], R4 ;  /* 0x0000000402007986 */ /* 0x0005ea000c101d06 */
[----:B------:R-:W3:Y:S01]  /*0b90*/  LDC.64 R14, c[0x0][0x218] ;  /* 0x00008600ff0e7b82 */ /* 0x000ee20000000a00 */
[----:B------:R-:W-:Y:S01]  /*0ba0*/  @!P3 FADD R18, R18, R18 ;  /* 0x000000121212b221 */ /* 0x000fe20000000000 */
[----:B------:R-:W-:-:S06]  /*0bb0*/  @!P2 FADD R22, R22, R22 ;  /* 0x000000161616a221 */ /* 0x000fcc0000000000 */
[----:B------:R-:W-:Y:S01]  /*0bc0*/  BAR.SYNC.DEFER_BLOCKING 0x0 ;  /* 0x0000000000007b1d */ /* 0x000fe20000010000 */
[----:B------:R-:W-:Y:S02]  /*0bd0*/  FSETP.NEU.AND P2, PT, R11, RZ, PT ;  /* 0x000000ff0b00720b */ /* 0x000fe40003f4d000 */
[C---:B------:R-:W-:Y:S02]  /*0be0*/  FSETP.GT.AND P4, PT, R12.reuse, 128, PT ;  /* 0x430000000c00780b */ /* 0x040fe40003f84000 */
[----:B------:R-:W-:-:S03]  /*0bf0*/  FSETP.GEU.AND P3, PT, R12, -25, PT ;  /* 0xc1c800000c00780b */ /* 0x000fc60003f6e000 */
[----:B------:R-:W4:Y:S01]  /*0c00*/  LDC.64 R12, c[0x0][0x228] ;  /* 0x00008a00ff0c7b82 */ /* 0x000f220000000a00 */
[----:B------:R-:W-:Y:S01]  /*0c10*/  FSEL R18, R18, +INF , !P6 ;  /* 0x7f80000012127808 */ /* 0x000fe20007000000 */
[----:B------:R-:W-:-:S03]  /*0c20*/  FADD R27, R10, R10 ;  /* 0x0000000a0a1b7221 */ /* 0x000fc60000000000 */
[----:B------:R-:W-:Y:S02]  /*0c30*/  @P1 FSEL R27, R18, -1, P5 ;  /* 0xbf800000121b1808 */ /* 0x000fe40002800000 */
[----:B------:R-:W-:Y:S02]  /*0c40*/  FSEL R18, R22, +INF , !P4 ;  /* 0x7f80000016127808 */ /* 0x000fe40006000000 */
[----:B------:R-:W-:Y:S02]  /*0c50*/  FSETP.GT.AND P1, PT, R10, RZ, PT ;  /* 0x000000ff0a00720b */ /* 0x000fe40003f24000 */
[----:B------:R-:W-:Y:S01]  /*0c60*/  FSEL R18, R18, -1, P3 ;  /* 0xbf80000012127808 */ /* 0x000fe20001800000 */
[----:B------:R-:W-:Y:S01]  /*0c70*/  @!P2 FADD R18, R11, R11 ;  /* 0x0000000b0b12a221 */ /* 0x000fe20000000000 */
[----:B------:R-:W-:Y:S02]  /*0c80*/  FSEL R10, R10, R27, P1 ;  /* 0x0000001b0a0a7208 */ /* 0x000fe40000800000 */
[----:B------:R-:W-:-:S02]  /*0c90*/  FSETP.GT.AND P3, PT, R20, RZ, PT ;  /* 0x000000ff1400720b */ /* 0x000fc40003f64000 */
[----:B------:R-:W-:Y:S02]  /*0ca0*/  FSETP.GT.AND P4, PT, R8, RZ, PT ;  /* 0x000000ff0800720b */ /* 0x000fe40003f84000 */
[----:B------:R-:W-:Y:S01]  /*0cb0*/  FSETP.GT.AND P1, PT, R11, RZ, PT ;  /* 0x000000ff0b00720b */ /* 0x000fe20003f24000 */
[----:B-1----:R-:W-:Y:S01]  /*0cc0*/  IMAD.WIDE R16, R9, 0x4, R16 ;  /* 0x0000000409107825 */ /* 0x002fe200078e0210 */
[----:B------:R-:W-:Y:S02]  /*0cd0*/  FSEL R9, R20, R25, P3 ;  /* 0x0000001914097208 */ /* 0x000fe40001800000 */
[----:B------:R-:W-:Y:S01]  /*0ce0*/  FSEL R8, R8, R23, P4 ;  /* 0x0000001708087208 */ /* 0x000fe20002000000 */
[----:B---3--:R-:W-:Y:S01]  /*0cf0*/  IMAD.WIDE R14, R19, 0x4, R14 ;  /* 0x00000004130e7825 */ /* 0x008fe200078e020e */
[----:B------:R-:W-:-:S04]  /*0d00*/  FSEL R11, R11, R18, P1 ;  /* 0x000000120b0b7208 */ /* 0x000fc80000800000 */
[----:B------:R2:W-:Y:S01]  /*0d10*/  @!P0 STG.E desc[UR6][R14.64], R21 ;  /* 0x000000150e008986 */ /* 0x0005e2000c101906 */
[----:B----4-:R-:W-:-:S03]  /*0d20*/  IMAD.WIDE R12, R19, 0x4, R12 ;  /* 0x00000004130c7825 */ /* 0x010fc600078e020c */
[----:B------:R2:W-:Y:S01]  /*0d30*/  STG.E.128 desc[UR6][R16.64], R8 ;  /* 0x0000000810007986 */ /* 0x0005e2000c101d06 */
[----:B------:R-:W-:Y:S05]  /*0d40*/  @P0 EXIT ;  /* 0x000000000000094d */ /* 0x000fea0003800000 */
[----:B------:R-:W-:Y:S01]  /*0d50*/  STG.E desc[UR6][R12.64], R0 ;  /* 0x000000000c007986 */ /* 0x000fe2000c101906 */
[----:B------:R-:W-:Y:S05]  /*0d60*/  EXIT ;  /* 0x000000000000794d */ /* 0x000fea0003800000 */
.L_x_0:
[----:B------:R-:W-:-:S00]  /*0d70*/  BRA `(.L_x_0) ;  /* 0xfffffffc00fc7947 */ /* 0x000fc0000383ffff */
[----:B------:R-:W-:-:S00]  /*0d80*/  NOP ;  /* 0x0000000000007918 */ /* 0x000fc00000000000 */
[----:B------:R-:W-:-:S00]  /*0d90*/  NOP ;  /* 0x0000000000007918 */ /* 0x000fc00000000000 */
[----:B------:R-:W-:-:S00]  /*0da0*/  NOP ;  /* 0x0000000000007918 */ /* 0x000fc00000000000 */
[----:B------:R-:W-:-:S00]  /*0db0*/  NOP ;  /* 0x0000000000007918 */ /* 0x000fc00000000000 */
[----:B------:R-:W-:-:S00]  /*0dc0*/  NOP ;  /* 0x0000000000007918 */ /* 0x000fc00000000000 */
[----:B------:R-:W-:-:S00]  /*0dd0*/  NOP ;  /* 0x0000000000007918 */ /* 0x000fc00000000000 */
[----:B------:R-:W-:-:S00]  /*0de0*/  NOP ;  /* 0x0000000000007918 */ /* 0x000fc00000000000 */
[----:B------:R-:W-:-:S00]  /*0df0*/  NOP ;  /* 0x0000000000007918 */ /* 0x000fc00000000000 */
.L_x_1:


//--------------------- .nv.global.init           --------------------------
	.section	.nv.global.init,"aw",@progbits
.nv.global.init:
	.type		_$_str,@object
	.size		_$_str,(.L_0 - _$_str)
_$_str:
        /*0000*/ 	.byte	0x5f, 0x5f, 0x43, 0x55, 0x44, 0x41, 0x5f, 0x46, 0x54, 0x5a, 0x00
.L_0:


//--------------------- .nv.shared.triton_per_fused__native_batch_norm_legit_convolution_elu_5 --------------------------
	.section	.nv.shared.triton_per_fused__native_batch_norm_legit_convolution_elu_5,"aw",@nobits
	.sectionflags	@""
	.align	16
	.zero		1024


//--------------------- .nv.constant0.triton_per_fused__native_batch_norm_legit_convolution_elu_5 --------------------------
	.section	.nv.constant0.triton_per_fused__native_batch_norm_legit_convolution_elu_5,"a",@progbits
	.sectionflags	@""
	.align	4
.nv.constant0.triton_per_fused__native_batch_norm_legit_convolution_elu_5:
	.zero		576
